	.headerflags	@"EF_CUDA_TEXMODE_UNIFIED EF_CUDA_64BIT_ADDRESS EF_CUDA_ACCELERATORS EF_CUDA_SM90 EF_CUDA_VIRTUAL_SM(EF_CUDA_SM90)"
	.elftype	@"ET_EXEC"


//--------------------- .nv.info                  --------------------------
	.section	.nv.info,"",@"SHT_CUDA_INFO"
	.align	4


	//----- nvinfo : EIATTR_REGCOUNT
	.align		4
        /*0000*/ 	.byte	0x04, 0x2f
        /*0002*/ 	.short	(.L_1 - .L_0)
	.align		4
.L_0:
        /*0004*/ 	.word	index@(triton_poi_fused_convolution_4)
        /*0008*/ 	.word	0x0000001b


	//----- nvinfo : EIATTR_MIN_STACK_SIZE
	.align		4
.L_1:
        /*000c*/ 	.byte	0x04, 0x12
        /*000e*/ 	.short	(.L_3 - .L_2)
	.align		4
.L_2:
        /*0010*/ 	.word	index@(triton_poi_fused_convolution_4)
        /*0014*/ 	.word	0x00000000


	//----- nvinfo : EIATTR_FRAME_SIZE
	.align		4
.L_3:
        /*0018*/ 	.byte	0x04, 0x11
        /*001a*/ 	.short	(.L_5 - .L_4)
	.align		4
.L_4:
        /*001c*/ 	.word	index@(triton_poi_fused_convolution_4)
        /*0020*/ 	.word	0x00000000


	//----- nvinfo : EIATTR_MIN_STACK_SIZE
	.align		4
.L_5:
        /*0024*/ 	.byte	0x04, 0x12
        /*0026*/ 	.short	(.L_7 - .L_6)
	.align		4
.L_6:
        /*0028*/ 	.word	index@(triton_poi_fused_convolution_4)
        /*002c*/ 	.word	0x00000000
.L_7:


//--------------------- .nv.info.triton_poi_fused_convolution_4 --------------------------
	.section	.nv.info.triton_poi_fused_convolution_4,"",@"SHT_CUDA_INFO"
	.sectionflags	@""
	.align	4


	//----- nvinfo : EIATTR_CUDA_API_VERSION
	.align		4
        /*0000*/ 	.byte	0x04, 0x37
        /*0002*/ 	.short	(.L_9 - .L_8)
.L_8:
        /*0004*/ 	.word	0x0000007c


	//----- nvinfo : EIATTR_KPARAM_INFO
	.align		4
.L_9:
        /*0008*/ 	.byte	0x04, 0x17
        /*000a*/ 	.short	(.L_11 - .L_10)
.L_10:
        /*000c*/ 	.word	0x00000000
        /*0010*/ 	.short	0x0004
        /*0012*/ 	.short	0x001c
        /*0014*/ 	.byte	0x00, 0xf0, 0x11, 0x00


	//----- nvinfo : EIATTR_KPARAM_INFO
	.align		4
.L_11:
        /*0018*/ 	.byte	0x04, 0x17
        /*001a*/ 	.short	(.L_13 - .L_12)
.L_12:
        /*001c*/ 	.word	0x00000000
        /*0020*/ 	.short	0x0003
        /*0022*/ 	.short	0x0018
        /*0024*/ 	.byte	0x00, 0xf0, 0x11, 0x00


	//----- nvinfo : EIATTR_KPARAM_INFO
	.align		4
.L_13:
        /*0028*/ 	.byte	0x04, 0x17
        /*002a*/ 	.short	(.L_15 - .L_14)
.L_14:
        /*002c*/ 	.word	0x00000000
        /*0030*/ 	.short	0x0002
        /*0032*/ 	.short	0x0010
        /*0034*/ 	.byte	0x00, 0xf4, 0x21, 0x00


	//----- nvinfo : EIATTR_KPARAM_INFO
	.align		4
.L_15:
        /*0038*/ 	.byte	0x04, 0x17
        /*003a*/ 	.short	(.L_17 - .L_16)
.L_16:
        /*003c*/ 	.word	0x00000000
        /*0040*/ 	.short	0x0001
        /*0042*/ 	.short	0x0008
        /*0044*/ 	.byte	0x00, 0xf4, 0x21, 0x00


	//----- nvinfo : EIATTR_KPARAM_INFO
	.align		4
.L_17:
        /*0048*/ 	.byte	0x04, 0x17
        /*004a*/ 	.short	(.L_19 - .L_18)
.L_18:
        /*004c*/ 	.word	0x00000000
        /*0050*/ 	.short	0x0000
        /*0052*/ 	.short	0x0000
        /*0054*/ 	.byte	0x00, 0xf4, 0x21, 0x00


	//----- nvinfo : EIATTR_SPARSE_MMA_MASK
	.align		4
.L_19:
        /*0058*/ 	.byte	0x03, 0x50
        /*005a*/ 	.short	0x0000


	//----- nvinfo : EIATTR_MAXREG_COUNT
	.align		4
        /*005c*/ 	.byte	0x03, 0x1b
        /*005e*/ 	.short	0x00ff


	//----- nvinfo : EIATTR_EXIT_INSTR_OFFSETS
	.align		4
        /*0060*/ 	.byte	0x04, 0x1c
        /*0062*/ 	.short	(.L_21 - .L_20)


	//   ....[0]....
.L_20:
        /*0064*/ 	.word	0x000005d0


	//   ....[1]....
        /*0068*/ 	.word	0x00000650


	//----- nvinfo : EIATTR_REQNTID
	.align		4
.L_21:
        /*006c*/ 	.byte	0x04, 0x10
        /*006e*/ 	.short	(.L_23 - .L_22)
.L_22:
        /*0070*/ 	.word	0x00000080
        /*0074*/ 	.word	0x00000001
        /*0078*/ 	.word	0x00000001


	//----- nvinfo : EIATTR_CBANK_PARAM_SIZE
	.align		4
.L_23:
        /*007c*/ 	.byte	0x03, 0x19
        /*007e*/ 	.short	0x0020


	//----- nvinfo : EIATTR_PARAM_CBANK
	.align		4
        /*0080*/ 	.byte	0x04, 0x0a
        /*0082*/ 	.short	(.L_25 - .L_24)
	.align		4
.L_24:
        /*0084*/ 	.word	index@(.nv.constant0.triton_poi_fused_convolution_4)
        /*0088*/ 	.short	0x0210
        /*008a*/ 	.short	0x0020


	//----- nvinfo : EIATTR_SW_WAR
	.align		4
.L_25:
        /*008c*/ 	.byte	0x04, 0x36
        /*008e*/ 	.short	(.L_27 - .L_26)
.L_26:
        /*0090*/ 	.word	0x00000008
.L_27:


//--------------------- .nv.callgraph             --------------------------
	.section	.nv.callgraph,"",@"SHT_CUDA_CALLGRAPH"
	.align	4
	.sectionentsize	8
	.align		4
        /*0000*/ 	.word	0x00000000
	.align		4
        /*0004*/ 	.word	0xffffffff
	.align		4
        /*0008*/ 	.word	0x00000000
	.align		4
        /*000c*/ 	.word	0xfffffffe
	.align		4
        /*0010*/ 	.word	0x00000000
	.align		4
        /*0014*/ 	.word	0xfffffffd
	.align		4
        /*0018*/ 	.word	0x00000000
	.align		4
        /*001c*/ 	.word	0xfffffffc


//--------------------- .text.triton_poi_fused_convolution_4 --------------------------
	.section	.text.triton_poi_fused_convolution_4,"ax",@progbits
	.sectionflags	@"SHF_BARRIERS=1"
	.align	128
        .global         triton_poi_fused_convolution_4
        .type           triton_poi_fused_convolution_4,@function
        .size           triton_poi_fused_convolution_4,(.L_x_1 - triton_poi_fused_convolution_4)
        .other          triton_poi_fused_convolution_4,@"STO_CUDA_ENTRY STV_DEFAULT"
triton_poi_fused_convolution_4:
.text.triton_poi_fused_convolution_4:
[----:B------:R-:W0:Y:S02]  /*0000*/  LDC R1, c[0x0][0x28] ;  /* 0x00000a00ff017b82 */ /* 0x000e240000000800 */
[----:B------:R-:W1:Y:S01]  /*0010*/  S2R R3, SR_CTAID.Y ;  /* 0x0000000000037919 */ /* 0x000e620000002600 */
[----:B------:R-:W2:Y:S01]  /*0020*/  LDC.64 R18, c[0x0][0x210] ;  /* 0x00008400ff127b82 */ /* 0x000ea20000000a00 */
[----:B------:R-:W-:Y:S01]  /*0030*/  CS2R R10, SRZ ;  /* 0x00000000000a7805 */ /* 0x000fe2000001ff00 */
[----:B------:R-:W-:Y:S01]  /*0040*/  ULDC.64 UR6, c[0x0][0x208] ;  /* 0x0000820000067ab9 */ /* 0x000fe20000000a00 */
[----:B------:R-:W3:Y:S01]  /*0050*/  S2R R0, SR_TID.X ;  /* 0x0000000000007919 */ /* 0x000ee20000002100 */
[----:B------:R-:W4:Y:S01]  /*0060*/  S2R R7, SR_CTAID.X ;  /* 0x0000000000077919 */ /* 0x000f220000002500 */
[----:B-1----:R-:W-:Y:S01]  /*0070*/  IMAD.SHL.U32 R2, R3, 0x40, RZ ;  /* 0x0000004003027824 */ /* 0x002fe200078e00ff */
[----:B------:R-:W-:Y:S01]  /*0080*/  SHF.R.S32.HI R4, RZ, 0x19, R3 ;  /* 0x00000019ff047819 */ /* 0x000fe20000011403 */
[----:B---3--:R-:W-:-:S03]  /*0090*/  IMAD.SHL.U32 R16, R0, 0x4, RZ ;  /* 0x0000000400107824 */ /* 0x008fc600078e00ff */
[----:B------:R-:W-:Y:S02]  /*00a0*/  SGXT R4, R4, 0x1 ;  /* 0x000000010404781a */ /* 0x000fe40000000200 */
[----:B------:R-:W-:Y:S02]  /*00b0*/  SHF.R.U32.HI R20, RZ, 0x4, R0 ;  /* 0x00000004ff147819 */ /* 0x000fe40000011600 */
[----:B------:R-:W-:Y:S02]  /*00c0*/  LOP3.LUT R3, R2, 0x3c, R16, 0xf8, !PT ;  /* 0x0000003c02037812 */ /* 0x000fe400078ef810 */
[----:B------:R-:W-:Y:S02]  /*00d0*/  SGXT.U32 R20, R20, 0x3 ;  /* 0x000000031414781a */ /* 0x000fe40000000000 */
[----:B------:R-:W-:Y:S02]  /*00e0*/  LEA.HI R6, R4, R3, RZ, 0x8 ;  /* 0x0000000304067211 */ /* 0x000fe400078f40ff */
[----:B------:R-:W1:Y:S02]  /*00f0*/  LDC.64 R4, c[0x0][0x218] ;  /* 0x00008600ff047b82 */ /* 0x000e640000000a00 */
[C---:B------:R-:W-:Y:S01]  /*0100*/  LOP3.LUT R8, R6.reuse, 0xffffff00, RZ, 0xc0, !PT ;  /* 0xffffff0006087812 */ /* 0x040fe200078ec0ff */
[----:B------:R-:W-:-:S04]  /*0110*/  IMAD.SHL.U32 R6, R6, 0x10, RZ ;  /* 0x0000001006067824 */ /* 0x000fc800078e00ff */
[----:B------:R-:W-:Y:S01]  /*0120*/  IMAD.IADD R13, R3, 0x1, -R8 ;  /* 0x00000001030d7824 */ /* 0x000fe200078e0a08 */
[----:B------:R-:W-:Y:S01]  /*0130*/  LOP3.LUT R8, R6, 0xfffff000, RZ, 0xc0, !PT ;  /* 0xfffff00006087812 */ /* 0x000fe200078ec0ff */
[----:B----4-:R-:W-:-:S04]  /*0140*/  IMAD.SHL.U32 R3, R7, 0x10, RZ ;  /* 0x0000001007037824 */ /* 0x010fc800078e00ff */
[----:B------:R-:W-:Y:S01]  /*0150*/  IMAD.IADD R8, R13, 0x1, R8 ;  /* 0x000000010d087824 */ /* 0x000fe200078e0208 */
[----:B------:R-:W-:Y:S02]  /*0160*/  LOP3.LUT R6, R3, R20, RZ, 0xfc, !PT ;  /* 0x0000001403067212 */ /* 0x000fe400078efcff */
[----:B------:R-:W-:Y:S02]  /*0170*/  LOP3.LUT R7, R3, 0x8, R20, 0xfe, !PT ;  /* 0x0000000803077812 */ /* 0x000fe400078efe14 */
[C---:B------:R-:W-:Y:S01]  /*0180*/  ISETP.GE.AND P0, PT, R6.reuse, 0x10, PT ;  /* 0x000000100600780c */ /* 0x040fe20003f06270 */
[--C-:B------:R-:W-:Y:S01]  /*0190*/  IMAD R23, R6, 0x100, R8.reuse ;  /* 0x0000010006177824 */ /* 0x100fe200078e0208 */
[C---:B------:R-:W-:Y:S01]  /*01a0*/  ISETP.GE.AND P1, PT, R7.reuse, 0x10, PT ;  /* 0x000000100700780c */ /* 0x040fe20003f26270 */
[----:B------:R-:W-:Y:S01]  /*01b0*/  IMAD R9, R7, 0x100, R8 ;  /* 0x0000010007097824 */ /* 0x000fe200078e0208 */
[----:B------:R-:W-:Y:S01]  /*01c0*/  CS2R R6, SRZ ;  /* 0x0000000000067805 */ /* 0x000fe2000001ff00 */
[----:B--2---:R-:W-:-:S04]  /*01d0*/  IMAD.WIDE R22, R23, 0x4, R18 ;  /* 0x0000000417167825 */ /* 0x004fc800078e0212 */
[----:B-1----:R-:W-:Y:S01]  /*01e0*/  IMAD.WIDE R12, R13, 0x4, R4 ;  /* 0x000000040d0c7825 */ /* 0x002fe200078e0204 */
[----:B------:R-:W-:-:S03]  /*01f0*/  CS2R R4, SRZ ;  /* 0x0000000000047805 */ /* 0x000fc6000001ff00 */
[----:B------:R-:W-:Y:S01]  /*0200*/  IMAD.WIDE R18, R9, 0x4, R18 ;  /* 0x0000000409127825 */ /* 0x000fe200078e0212 */
[----:B------:R-:W-:Y:S01]  /*0210*/  CS2R R8, SRZ ;  /* 0x0000000000087805 */ /* 0x000fe2000001ff00 */
[----:B------:R-:W2:Y:S04]  /*0220*/  LDG.E.EL.128 R12, desc[UR6][R12.64] ;  /* 0x000000060c0c7981 */ /* 0x000ea8000c2e1d00 */
[----:B------:R1:W2:Y:S04]  /*0230*/  @!P0 LDG.E.EL.128 R4, desc[UR6][R22.64] ;  /* 0x0000000616048981 */ /* 0x0002a8000c2e1d00 */
[----:B------:R3:W4:Y:S01]  /*0240*/  @!P1 LDG.E.EL.128 R8, desc[UR6][R18.64] ;  /* 0x0000000612089981 */ /* 0x000722000c2e1d00 */
[----:B------:R-:W5:Y:S01]  /*0250*/  S2UR UR5, SR_CgaCtaId ;  /* 0x00000000000579c3 */ /* 0x000f620000008800 */
[----:B------:R-:W-:Y:S01]  /*0260*/  IMAD.SHL.U32 R17, R0, 0x40, RZ ;  /* 0x0000004000117824 */ /* 0x000fe200078e00ff */
[----:B------:R-:W-:-:S04]  /*0270*/  UMOV UR4, 0x400 ;  /* 0x0000040000047882 */ /* 0x000fc80000000000 */
[----:B------:R-:W-:-:S04]  /*0280*/  LOP3.LUT R17, R17, 0x3c0, RZ, 0xc0, !PT ;  /* 0x000003c011117812 */ /* 0x000fc800078ec0ff */
[C---:B------:R-:W-:Y:S02]  /*0290*/  LOP3.LUT R21, R17.reuse, 0x10, RZ, 0xfc, !PT ;  /* 0x0000001011157812 */ /* 0x040fe400078efcff */
[C---:B------:R-:W-:Y:S02]  /*02a0*/  LOP3.LUT R24, R17.reuse, 0x20, RZ, 0xfc, !PT ;  /* 0x0000002011187812 */ /* 0x040fe400078efcff */
[C---:B------:R-:W-:Y:S02]  /*02b0*/  LOP3.LUT R20, R17.reuse, R20, RZ, 0xfc, !PT ;  /* 0x0000001411147212 */ /* 0x040fe400078efcff */
[----:B-1----:R-:W-:Y:S01]  /*02c0*/  LOP3.LUT R22, R17, 0x30, RZ, 0xfc, !PT ;  /* 0x0000003011167812 */ /* 0x002fe200078efcff */
[----:B-----5:R-:W-:-:S06]  /*02d0*/  UPRMT UR4, UR5, 0x654, UR4 ;  /* 0x0000065405047896 */ /* 0x020fcc0008000004 */
[----:B------:R-:W-:Y:S02]  /*02e0*/  LEA.HI R17, R17, UR4, RZ, 0x1e ;  /* 0x0000000411117c11 */ /* 0x000fe4000f8ff0ff */
[----:B------:R-:W-:Y:S02]  /*02f0*/  LEA.HI R21, R21, UR4, RZ, 0x1e ;  /* 0x0000000415157c11 */ /* 0x000fe4000f8ff0ff */
[----:B---3--:R-:W-:Y:S02]  /*0300*/  LEA.HI R19, R24, UR4, RZ, 0x1e ;  /* 0x0000000418137c11 */ /* 0x008fe4000f8ff0ff */
[----:B------:R-:W-:Y:S01]  /*0310*/  LEA.HI R23, R22, UR4, RZ, 0x1e ;  /* 0x0000000416177c11 */ /* 0x000fe2000f8ff0ff */
[C---:B------:R-:W-:Y:S02]  /*0320*/  IMAD R17, R20.reuse, 0x4, R17 ;  /* 0x0000000414117824 */ /* 0x040fe400078e0211 */
[C---:B------:R-:W-:Y:S02]  /*0330*/  IMAD R18, R20.reuse, 0x4, R21 ;  /* 0x0000000414127824 */ /* 0x040fe400078e0215 */
[----:B------:R-:W-:-:S02]  /*0340*/  IMAD R19, R20, 0x4, R19 ;  /* 0x0000000414137824 */ /* 0x000fc400078e0213 */
[----:B------:R-:W-:Y:S02]  /*0350*/  IMAD R20, R20, 0x4, R23 ;  /* 0x0000000414147824 */ /* 0x000fe400078e0217 */
[C---:B--2---:R-:W-:Y:S01]  /*0360*/  FADD R4, R12.reuse, R4 ;  /* 0x000000040c047221 */ /* 0x044fe20000000000 */
[C---:B------:R-:W-:Y:S01]  /*0370*/  FADD R5, R13.reuse, R5 ;  /* 0x000000050d057221 */ /* 0x040fe20000000000 */
[----:B----4-:R-:W-:Y:S01]  /*0380*/  FADD R12, R12, R8 ;  /* 0x000000080c0c7221 */ /* 0x010fe20000000000 */
[----:B------:R-:W-:Y:S01]  /*0390*/  FADD R13, R13, R9 ;  /* 0x000000090d0d7221 */ /* 0x000fe20000000000 */
[C---:B------:R-:W-:Y:S01]  /*03a0*/  FADD R8, R14.reuse, R6 ;  /* 0x000000060e087221 */ /* 0x040fe20000000000 */
[C---:B------:R-:W-:Y:S01]  /*03b0*/  FADD R9, R15.reuse, R7 ;  /* 0x000000070f097221 */ /* 0x040fe20000000000 */
[----:B------:R-:W-:Y:S01]  /*03c0*/  STS [R17], R4 ;  /* 0x0000000411007388 */ /* 0x000fe20000000800 */
[----:B------:R-:W-:Y:S01]  /*03d0*/  FADD R14, R14, R10 ;  /* 0x0000000a0e0e7221 */ /* 0x000fe20000000000 */
[----:B------:R-:W-:-:S02]  /*03e0*/  FADD R15, R15, R11 ;  /* 0x0000000b0f0f7221 */ /* 0x000fc40000000000 */
[----:B------:R-:W-:Y:S04]  /*03f0*/  STS [R18+0x40], R5 ;  /* 0x0000400512007388 */ /* 0x000fe80000000800 */
[----:B------:R-:W-:Y:S04]  /*0400*/  STS [R19+0x80], R8 ;  /* 0x0000800813007388 */ /* 0x000fe80000000800 */
[----:B------:R1:W-:Y:S04]  /*0410*/  STS [R20+0xc0], R9 ;  /* 0x0000c00914007388 */ /* 0x0003e80000000800 */
[----:B------:R-:W-:Y:S04]  /*0420*/  STS [R17+0x20], R12 ;  /* 0x0000200c11007388 */ /* 0x000fe80000000800 */
[----:B------:R2:W-:Y:S01]  /*0430*/  STS [R18+0x60], R13 ;  /* 0x0000600d12007388 */ /* 0x0005e20000000800 */
[----:B------:R-:W-:Y:S01]  /*0440*/  LOP3.LUT R6, R0, 0x7c, RZ, 0xc0, !PT ;  /* 0x0000007c00067812 */ /* 0x000fe200078ec0ff */
[----:B-1----:R-:W1:Y:S02]  /*0450*/  LDC.64 R8, c[0x0][0x220] ;  /* 0x00008800ff087b82 */ /* 0x002e640000000a00 */
[----:B------:R-:W-:Y:S04]  /*0460*/  STS [R19+0xa0], R14 ;  /* 0x0000a00e13007388 */ /* 0x000fe80000000800 */
[----:B------:R-:W-:Y:S01]  /*0470*/  STS [R20+0xe0], R15 ;  /* 0x0000e00f14007388 */ /* 0x000fe20000000800 */
[----:B------:R-:W-:Y:S01]  /*0480*/  LOP3.LUT R10, R16, 0x1fc, RZ, 0xc0, !PT ;  /* 0x000001fc100a7812 */ /* 0x000fe200078ec0ff */
[----:B------:R-:W-:-:S04]  /*0490*/  VIADD R7, R6, UR4 ;  /* 0x0000000406077c36 */ /* 0x000fc80008000000 */
[----:B------:R-:W-:Y:S01]  /*04a0*/  IMAD R21, R10, 0x4, R7 ;  /* 0x000000040a157824 */ /* 0x000fe200078e0207 */
[----:B------:R-:W-:Y:S01]  /*04b0*/  BAR.SYNC.DEFER_BLOCKING 0x0 ;  /* 0x0000000000007b1d */ /* 0x000fe20000010000 */
[----:B------:R-:W-:-:S05]  /*04c0*/  SHF.R.U32.HI R11, RZ, 0x2, R0 ;  /* 0x00000002ff0b7819 */ /* 0x000fca0000011600 */
[----:B------:R-:W-:Y:S04]  /*04d0*/  LDS R4, [R21] ;  /* 0x0000000015047984 */ /* 0x000fe80000000800 */
[----:B------:R-:W-:Y:S04]  /*04e0*/  LDS R5, [R21+0x4] ;  /* 0x0000040015057984 */ /* 0x000fe80000000800 */
[----:B------:R-:W-:Y:S04]  /*04f0*/  LDS R6, [R21+0x8] ;  /* 0x0000080015067984 */ /* 0x000fe80000000800 */
[----:B------:R-:W3:Y:S01]  /*0500*/  LDS R7, [R21+0xc] ;  /* 0x00000c0015077984 */ /* 0x000ee20000000800 */
[----:B------:R-:W-:-:S02]  /*0510*/  SGXT.U32 R11, R11, 0x5 ;  /* 0x000000050b0b781a */ /* 0x000fc40000000000 */
[----:B------:R-:W-:Y:S02]  /*0520*/  LOP3.LUT R16, R3, 0xc, R16, 0xf8, !PT ;  /* 0x0000000c03107812 */ /* 0x000fe400078ef810 */
[----:B------:R-:W-:Y:S02]  /*0530*/  LOP3.LUT R0, R10, 0x200, RZ, 0xfc, !PT ;  /* 0x000002000a007812 */ /* 0x000fe400078efcff */
[----:B------:R-:W-:Y:S02]  /*0540*/  LOP3.LUT R11, R2, R11, RZ, 0xfc, !PT ;  /* 0x0000000b020b7212 */ /* 0x000fe400078efcff */
[----:B------:R-:W-:Y:S02]  /*0550*/  ISETP.GE.AND P0, PT, R16, 0x10, PT ;  /* 0x000000101000780c */ /* 0x000fe40003f06270 */
[----:B------:R-:W-:Y:S01]  /*0560*/  SHF.R.U32.HI R0, RZ, 0x2, R0 ;  /* 0x00000002ff007819 */ /* 0x000fe20000011600 */
[----:B------:R-:W-:-:S03]  /*0570*/  IMAD R11, R11, 0x10, R16 ;  /* 0x000000100b0b7824 */ /* 0x000fc600078e0210 */
[----:B------:R-:W-:Y:S01]  /*0580*/  LOP3.LUT R0, R0, 0xfc, RZ, 0xc0, !PT ;  /* 0x000000fc00007812 */ /* 0x000fe200078ec0ff */
[----:B-1----:R-:W-:-:S04]  /*0590*/  IMAD.WIDE R2, R11, 0x4, R8 ;  /* 0x000000040b027825 */ /* 0x002fc800078e0208 */
[----:B--2---:R-:W-:-:S04]  /*05a0*/  VIADD R13, R0, UR4 ;  /* 0x00000004000d7c36 */ /* 0x004fc80008000000 */
[----:B------:R-:W-:Y:S01]  /*05b0*/  IMAD R13, R10, 0x4, R13 ;  /* 0x000000040a0d7824 */ /* 0x000fe200078e020d */
[----:B---3--:R1:W-:Y:S01]  /*05c0*/  @!P0 STG.E.128 desc[UR6][R2.64], R4 ;  /* 0x0000000402008986 */ /* 0x0083e2000c101d06 */
[----:B------:R-:W-:Y:S05]  /*05d0*/  @P0 EXIT ;  /* 0x000000000000094d */ /* 0x000fea0003800000 */
[----:B-1----:R-:W-:Y:S01]  /*05e0*/  LDS R4, [R13+0x800] ;  /* 0x000800000d047984 */ /* 0x002fe20000000800 */
[----:B------:R-:W-:-:S03]  /*05f0*/  VIADD R11, R11, 0x200 ;  /* 0x000002000b0b7836 */ /* 0x000fc60000000000 */
[----:B------:R-:W-:Y:S01]  /*0600*/  LDS R5, [R13+0x804] ;  /* 0x000804000d057984 */ /* 0x000fe20000000800 */
[----:B------:R-:W-:-:S03]  /*0610*/  IMAD.WIDE R8, R11, 0x4, R8 ;  /* 0x000000040b087825 */ /* 0x000fc600078e0208 */
[----:B------:R-:W-:Y:S04]  /*0620*/  LDS R6, [R13+0x808] ;  /* 0x000808000d067984 */ /* 0x000fe80000000800 */
[----:B------:R-:W0:Y:S04]  /*0630*/  LDS R7, [R13+0x80c] ;  /* 0x00080c000d077984 */ /* 0x000e280000000800 */
[----:B0-----:R-:W-:Y:S01]  /*0640*/  STG.E.128 desc[UR6][R8.64], R4 ;  /* 0x0000000408007986 */ /* 0x001fe2000c101d06 */
[----:B------:R-:W-:Y:S05]  /*0650*/  EXIT ;  /* 0x000000000000794d */ /* 0x000fea0003800000 */
.L_x_0:
[----:B------:R-:W-:-:S00]  /*0660*/  BRA `(.L_x_0) ;  /* 0xfffffffc00fc7947 */ /* 0x000fc0000383ffff */
[----:B------:R-:W-:-:S00]  /*0670*/  NOP ;  /* 0x0000000000007918 */ /* 0x000fc00000000000 */
        /* <DEDUP_REMOVED lines=8> */
.L_x_1:


//--------------------- .nv.shared.triton_poi_fused_convolution_4 --------------------------
	.section	.nv.shared.triton_poi_fused_convolution_4,"aw",@nobits
	.sectionflags	@""
	.align	16
	.zero		1024


//--------------------- .nv.constant0.triton_poi_fused_convolution_4 --------------------------
	.section	.nv.constant0.triton_poi_fused_convolution_4,"a",@progbits
	.sectionflags	@""
	.align	4
.nv.constant0.triton_poi_fused_convolution_4:
	.zero		560
